//
// Generated by NVIDIA NVVM Compiler
//
// Compiler Build ID: CL-36424714
// Cuda compilation tools, release 13.0, V13.0.88
// Based on NVVM 20.0.0
//

.version 9.0
.target sm_100
.address_size 64

	// .globl	_Z22makeImageBlackAndWhitePiS_S_S_ii
// _ZZ19calculateImageErrorPiS_S_S_S_S_S_S_S_iiE6errorR has been demoted
// _ZZ19calculateImageErrorPiS_S_S_S_S_S_S_S_iiE6errorG has been demoted
// _ZZ19calculateImageErrorPiS_S_S_S_S_S_S_S_iiE6errorB has been demoted

.visible .entry _Z22makeImageBlackAndWhitePiS_S_S_ii(
	.param .u64 .ptr .align 1 _Z22makeImageBlackAndWhitePiS_S_S_ii_param_0,
	.param .u64 .ptr .align 1 _Z22makeImageBlackAndWhitePiS_S_S_ii_param_1,
	.param .u64 .ptr .align 1 _Z22makeImageBlackAndWhitePiS_S_S_ii_param_2,
	.param .u64 .ptr .align 1 _Z22makeImageBlackAndWhitePiS_S_S_ii_param_3,
	.param .u32 _Z22makeImageBlackAndWhitePiS_S_S_ii_param_4,
	.param .u32 _Z22makeImageBlackAndWhitePiS_S_S_ii_param_5
)
{
	.reg .pred 	%p<3>;
	.reg .b32 	%r<17>;
	.reg .b64 	%rd<14>;
	.reg .b64 	%fd<7>;

	ld.param.u64 	%rd5, [_Z22makeImageBlackAndWhitePiS_S_S_ii_param_0];
	ld.param.u64 	%rd6, [_Z22makeImageBlackAndWhitePiS_S_S_ii_param_1];
	ld.param.u64 	%rd7, [_Z22makeImageBlackAndWhitePiS_S_S_ii_param_2];
	ld.param.u64 	%rd8, [_Z22makeImageBlackAndWhitePiS_S_S_ii_param_3];
	ld.param.u32 	%r7, [_Z22makeImageBlackAndWhitePiS_S_S_ii_param_4];
	ld.param.u32 	%r8, [_Z22makeImageBlackAndWhitePiS_S_S_ii_param_5];
	mov.u32 	%r9, %ctaid.x;
	mov.u32 	%r1, %ntid.x;
	mov.u32 	%r10, %tid.x;
	mad.lo.s32 	%r16, %r9, %r1, %r10;
	mul.lo.s32 	%r3, %r8, %r7;
	setp.ge.s32 	%p1, %r16, %r3;
	@%p1 bra 	$L__BB0_3;
	mov.u32 	%r11, %nctaid.x;
	mul.lo.s32 	%r4, %r1, %r11;
	cvta.to.global.u64 	%rd1, %rd5;
	cvta.to.global.u64 	%rd2, %rd6;
	cvta.to.global.u64 	%rd3, %rd7;
	cvta.to.global.u64 	%rd4, %rd8;
$L__BB0_2:
	mul.wide.s32 	%rd9, %r16, 4;
	add.s64 	%rd10, %rd1, %rd9;
	ld.global.u32 	%r12, [%rd10];
	cvt.rn.f64.s32 	%fd1, %r12;
	add.s64 	%rd11, %rd2, %rd9;
	ld.global.u32 	%r13, [%rd11];
	cvt.rn.f64.s32 	%fd2, %r13;
	mul.f64 	%fd3, %fd2, 0d3FE70A3D70A3D70A;
	fma.rn.f64 	%fd4, %fd1, 0d3FCAE147AE147AE1, %fd3;
	add.s64 	%rd12, %rd3, %rd9;
	ld.global.u32 	%r14, [%rd12];
	cvt.rn.f64.s32 	%fd5, %r14;
	fma.rn.f64 	%fd6, %fd5, 0d3FB1EB851EB851EC, %fd4;
	cvt.rzi.s32.f64 	%r15, %fd6;
	add.s64 	%rd13, %rd4, %rd9;
	st.global.u32 	[%rd13], %r15;
	add.s32 	%r16, %r16, %r4;
	setp.lt.s32 	%p2, %r16, %r3;
	@%p2 bra 	$L__BB0_2;
$L__BB0_3:
	ret;

}
	// .globl	_Z9vectorDotv
.visible .entry _Z9vectorDotv()
{


	ret;

}
	// .globl	_Z19calculateImageErrorPiS_S_S_S_S_S_S_S_ii
.visible .entry _Z19calculateImageErrorPiS_S_S_S_S_S_S_S_ii(
	.param .u64 .ptr .align 1 _Z19calculateImageErrorPiS_S_S_S_S_S_S_S_ii_param_0,
	.param .u64 .ptr .align 1 _Z19calculateImageErrorPiS_S_S_S_S_S_S_S_ii_param_1,
	.param .u64 .ptr .align 1 _Z19calculateImageErrorPiS_S_S_S_S_S_S_S_ii_param_2,
	.param .u64 .ptr .align 1 _Z19calculateImageErrorPiS_S_S_S_S_S_S_S_ii_param_3,
	.param .u64 .ptr .align 1 _Z19calculateImageErrorPiS_S_S_S_S_S_S_S_ii_param_4,
	.param .u64 .ptr .align 1 _Z19calculateImageErrorPiS_S_S_S_S_S_S_S_ii_param_5,
	.param .u64 .ptr .align 1 _Z19calculateImageErrorPiS_S_S_S_S_S_S_S_ii_param_6,
	.param .u64 .ptr .align 1 _Z19calculateImageErrorPiS_S_S_S_S_S_S_S_ii_param_7,
	.param .u64 .ptr .align 1 _Z19calculateImageErrorPiS_S_S_S_S_S_S_S_ii_param_8,
	.param .u32 _Z19calculateImageErrorPiS_S_S_S_S_S_S_S_ii_param_9,
	.param .u32 _Z19calculateImageErrorPiS_S_S_S_S_S_S_S_ii_param_10
)
{
	.reg .pred 	%p<5>;
	.reg .b32 	%r<46>;
	.reg .b64 	%rd<28>;
	// demoted variable
	.shared .align 4 .b8 _ZZ19calculateImageErrorPiS_S_S_S_S_S_S_S_iiE6errorR[1024];
	// demoted variable
	.shared .align 4 .b8 _ZZ19calculateImageErrorPiS_S_S_S_S_S_S_S_iiE6errorG[1024];
	// demoted variable
	.shared .align 4 .b8 _ZZ19calculateImageErrorPiS_S_S_S_S_S_S_S_iiE6errorB[1024];
	ld.param.u64 	%rd4, [_Z19calculateImageErrorPiS_S_S_S_S_S_S_S_ii_param_0];
	ld.param.u64 	%rd5, [_Z19calculateImageErrorPiS_S_S_S_S_S_S_S_ii_param_1];
	ld.param.u64 	%rd6, [_Z19calculateImageErrorPiS_S_S_S_S_S_S_S_ii_param_2];
	ld.param.u64 	%rd7, [_Z19calculateImageErrorPiS_S_S_S_S_S_S_S_ii_param_3];
	ld.param.u64 	%rd8, [_Z19calculateImageErrorPiS_S_S_S_S_S_S_S_ii_param_4];
	ld.param.u64 	%rd9, [_Z19calculateImageErrorPiS_S_S_S_S_S_S_S_ii_param_5];
	ld.param.u64 	%rd3, [_Z19calculateImageErrorPiS_S_S_S_S_S_S_S_ii_param_8];
	cvta.to.global.u64 	%rd10, %rd9;
	cvta.to.global.u64 	%rd11, %rd6;
	cvta.to.global.u64 	%rd12, %rd8;
	cvta.to.global.u64 	%rd13, %rd5;
	cvta.to.global.u64 	%rd14, %rd7;
	cvta.to.global.u64 	%rd15, %rd4;
	mov.u32 	%r8, %ctaid.x;
	mov.u32 	%r45, %ntid.x;
	mov.u32 	%r9, %tid.x;
	mad.lo.s32 	%r2, %r8, %r45, %r9;
	mul.wide.s32 	%rd16, %r2, 4;
	add.s64 	%rd17, %rd15, %rd16;
	ld.global.u32 	%r10, [%rd17];
	add.s64 	%rd18, %rd14, %rd16;
	ld.global.u32 	%r11, [%rd18];
	sub.s32 	%r12, %r10, %r11;
	abs.s32 	%r13, %r12;
	shl.b32 	%r14, %r2, 2;
	mov.u32 	%r15, _ZZ19calculateImageErrorPiS_S_S_S_S_S_S_S_iiE6errorR;
	add.s32 	%r3, %r15, %r14;
	st.shared.u32 	[%r3], %r13;
	add.s64 	%rd19, %rd13, %rd16;
	ld.global.u32 	%r16, [%rd19];
	add.s64 	%rd20, %rd12, %rd16;
	ld.global.u32 	%r17, [%rd20];
	sub.s32 	%r18, %r16, %r17;
	abs.s32 	%r19, %r18;
	mov.u32 	%r20, _ZZ19calculateImageErrorPiS_S_S_S_S_S_S_S_iiE6errorG;
	add.s32 	%r4, %r20, %r14;
	st.shared.u32 	[%r4], %r19;
	add.s64 	%rd21, %rd11, %rd16;
	ld.global.u32 	%r21, [%rd21];
	add.s64 	%rd22, %rd10, %rd16;
	ld.global.u32 	%r22, [%rd22];
	sub.s32 	%r23, %r21, %r22;
	abs.s32 	%r24, %r23;
	mov.u32 	%r25, _ZZ19calculateImageErrorPiS_S_S_S_S_S_S_S_iiE6errorB;
	add.s32 	%r5, %r25, %r14;
	st.shared.u32 	[%r5], %r24;
	bar.sync 	0;
	setp.lt.u32 	%p1, %r45, 2;
	@%p1 bra 	$L__BB2_4;
$L__BB2_1:
	shr.u32 	%r7, %r45, 1;
	setp.ge.s32 	%p2, %r2, %r7;
	@%p2 bra 	$L__BB2_3;
	shl.b32 	%r26, %r7, 2;
	add.s32 	%r27, %r3, %r26;
	ld.shared.u32 	%r28, [%r27];
	ld.shared.u32 	%r29, [%r3];
	add.s32 	%r30, %r29, %r28;
	st.shared.u32 	[%r3], %r30;
	add.s32 	%r31, %r4, %r26;
	ld.shared.u32 	%r32, [%r31];
	ld.shared.u32 	%r33, [%r4];
	add.s32 	%r34, %r33, %r32;
	st.shared.u32 	[%r4], %r34;
	add.s32 	%r35, %r5, %r26;
	ld.shared.u32 	%r36, [%r35];
	ld.shared.u32 	%r37, [%r5];
	add.s32 	%r38, %r37, %r36;
	st.shared.u32 	[%r5], %r38;
$L__BB2_3:
	bar.sync 	0;
	setp.gt.u32 	%p3, %r45, 3;
	mov.u32 	%r45, %r7;
	@%p3 bra 	$L__BB2_1;
$L__BB2_4:
	setp.ne.s32 	%p4, %r2, 0;
	@%p4 bra 	$L__BB2_6;
	ld.param.u64 	%rd27, [_Z19calculateImageErrorPiS_S_S_S_S_S_S_S_ii_param_7];
	ld.param.u64 	%rd26, [_Z19calculateImageErrorPiS_S_S_S_S_S_S_S_ii_param_6];
	cvta.to.global.u64 	%rd23, %rd26;
	ld.global.u32 	%r39, [%rd23];
	atom.shared.add.u32 	%r40, [_ZZ19calculateImageErrorPiS_S_S_S_S_S_S_S_iiE6errorR], %r39;
	cvta.to.global.u64 	%rd24, %rd27;
	ld.global.u32 	%r41, [%rd24];
	atom.shared.add.u32 	%r42, [_ZZ19calculateImageErrorPiS_S_S_S_S_S_S_S_iiE6errorG], %r41;
	cvta.to.global.u64 	%rd25, %rd3;
	ld.global.u32 	%r43, [%rd25];
	atom.shared.add.u32 	%r44, [_ZZ19calculateImageErrorPiS_S_S_S_S_S_S_S_iiE6errorB], %r43;
$L__BB2_6:
	ret;

}


// ===== COMPILED SASS (sm_100) =====

	.target	sm_100

	.elftype	@"ET_EXEC"


//--------------------- .note.nv.tkinfo           --------------------------
	.section	.note.nv.tkinfo,"",@"SHT_NOTE"
	.sectionflags	@"SHF_NOTE_NV_TKINFO"
	.tkinfo
        /*0018*/ 	.word	0x00000002
        /*0030*/ 	.string	""
        /*0030*/ 	.string	"ptxas"
        /*0030*/ 	.string	"Cuda compilation tools, release 13.0, V13.0.88"
        /*0030*/ 	.string	"Build cuda_13.0.r13.0/compiler.36424714_0"
        /*0030*/ 	.string	"-arch sm_100 -m 64 "



//--------------------- .note.nv.cuinfo           --------------------------
	.section	.note.nv.cuinfo,"",@"SHT_NOTE"
	.sectionflags	@"SHF_NOTE_NV_CUINFO"
        /*0018*/ 	.short	0x0002
        /*001a*/ 	.short	0x0064
        /*001c*/ 	.short	0x0082
	.zero		2


//--------------------- .nv.info                  --------------------------
	.section	.nv.info,"",@"SHT_CUDA_INFO"
	.align	4


	//----- nvinfo : EIATTR_REGCOUNT
	.align		4
        /*0000*/ 	.byte	0x04, 0x2f
        /*0002*/ 	.short	(.L_1 - .L_0)
	.align		4
.L_0:
        /*0004*/ 	.word	index@(_Z22makeImageBlackAndWhitePiS_S_S_ii)
        /*0008*/ 	.word	0x0000001a


	//----- nvinfo : EIATTR_FRAME_SIZE
	.align		4
.L_1:
        /*000c*/ 	.byte	0x04, 0x11
        /*000e*/ 	.short	(.L_3 - .L_2)
	.align		4
.L_2:
        /*0010*/ 	.word	index@(_Z22makeImageBlackAndWhitePiS_S_S_ii)
        /*0014*/ 	.word	0x00000000


	//----- nvinfo : EIATTR_REGCOUNT
	.align		4
.L_3:
        /*0018*/ 	.byte	0x04, 0x2f
        /*001a*/ 	.short	(.L_5 - .L_4)
	.align		4
.L_4:
        /*001c*/ 	.word	index@(_Z9vectorDotv)
        /*0020*/ 	.word	0x00000004


	//----- nvinfo : EIATTR_FRAME_SIZE
	.align		4
.L_5:
        /*0024*/ 	.byte	0x04, 0x11
        /*0026*/ 	.short	(.L_7 - .L_6)
	.align		4
.L_6:
        /*0028*/ 	.word	index@(_Z9vectorDotv)
        /*002c*/ 	.word	0x00000000


	//----- nvinfo : EIATTR_REGCOUNT
	.align		4
.L_7:
        /*0030*/ 	.byte	0x04, 0x2f
        /*0032*/ 	.short	(.L_9 - .L_8)
	.align		4
.L_8:
        /*0034*/ 	.word	index@(_Z19calculateImageErrorPiS_S_S_S_S_S_S_S_ii)
        /*0038*/ 	.word	0x00000012


	//----- nvinfo : EIATTR_FRAME_SIZE
	.align		4
.L_9:
        /*003c*/ 	.byte	0x04, 0x11
        /*003e*/ 	.short	(.L_11 - .L_10)
	.align		4
.L_10:
        /*0040*/ 	.word	index@(_Z19calculateImageErrorPiS_S_S_S_S_S_S_S_ii)
        /*0044*/ 	.word	0x00000000


	//----- nvinfo : EIATTR_MIN_STACK_SIZE
	.align		4
.L_11:
        /*0048*/ 	.byte	0x04, 0x12
        /*004a*/ 	.short	(.L_13 - .L_12)
	.align		4
.L_12:
        /*004c*/ 	.word	index@(_Z19calculateImageErrorPiS_S_S_S_S_S_S_S_ii)
        /*0050*/ 	.word	0x00000000


	//----- nvinfo : EIATTR_MIN_STACK_SIZE
	.align		4
.L_13:
        /*0054*/ 	.byte	0x04, 0x12
        /*0056*/ 	.short	(.L_15 - .L_14)
	.align		4
.L_14:
        /*0058*/ 	.word	index@(_Z9vectorDotv)
        /*005c*/ 	.word	0x00000000


	//----- nvinfo : EIATTR_MIN_STACK_SIZE
	.align		4
.L_15:
        /*0060*/ 	.byte	0x04, 0x12
        /*0062*/ 	.short	(.L_17 - .L_16)
	.align		4
.L_16:
        /*0064*/ 	.word	index@(_Z22makeImageBlackAndWhitePiS_S_S_ii)
        /*0068*/ 	.word	0x00000000
.L_17:


//--------------------- .nv.compat                --------------------------
	.section	.nv.compat,"",@"SHT_CUDA_COMPAT_INFO"
	.align	4
        /*0000*/ 	.byte	0x02, 0x09, 0x00, 0x00, 0x02, 0x02, 0x01, 0x00, 0x02, 0x05, 0x05, 0x00, 0x03, 0x07, 0x01, 0x01
        /*0010*/ 	.byte	0x02, 0x03, 0x00, 0x00, 0x02, 0x06, 0x01, 0x00, 0x04, 0x0b, 0x08, 0x00, 0x01, 0x00, 0x00, 0x00
        /*0020*/ 	.byte	0x00, 0x00, 0x00, 0x00


//--------------------- .nv.info._Z19calculateImageErrorPiS_S_S_S_S_S_S_S_ii --------------------------
	.section	.nv.info._Z19calculateImageErrorPiS_S_S_S_S_S_S_S_ii,"",@"SHT_CUDA_INFO"
	.sectionflags	@""
	.align	4


	//----- nvinfo : EIATTR_CUDA_API_VERSION
	.align		4
        /*0000*/ 	.byte	0x04, 0x37
        /*0002*/ 	.short	(.L_19 - .L_18)
.L_18:
        /*0004*/ 	.word	0x00000082


	//----- nvinfo : EIATTR_KPARAM_INFO
	.align		4
.L_19:
        /*0008*/ 	.byte	0x04, 0x17
        /*000a*/ 	.short	(.L_21 - .L_20)
.L_20:
        /*000c*/ 	.word	0x00000000
        /*0010*/ 	.short	0x000a
        /*0012*/ 	.short	0x004c
        /*0014*/ 	.byte	0x00, 0xf0, 0x11, 0x00


	//----- nvinfo : EIATTR_KPARAM_INFO
	.align		4
.L_21:
        /*0018*/ 	.byte	0x04, 0x17
        /*001a*/ 	.short	(.L_23 - .L_22)
.L_22:
        /*001c*/ 	.word	0x00000000
        /*0020*/ 	.short	0x0009
        /*0022*/ 	.short	0x0048
        /*0024*/ 	.byte	0x00, 0xf0, 0x11, 0x00


	//----- nvinfo : EIATTR_KPARAM_INFO
	.align		4
.L_23:
        /*0028*/ 	.byte	0x04, 0x17
        /*002a*/ 	.short	(.L_25 - .L_24)
.L_24:
        /*002c*/ 	.word	0x00000000
        /*0030*/ 	.short	0x0008
        /*0032*/ 	.short	0x0040
        /*0034*/ 	.byte	0x00, 0xf5, 0x21, 0x00


	//----- nvinfo : EIATTR_KPARAM_INFO
	.align		4
.L_25:
        /*0038*/ 	.byte	0x04, 0x17
        /*003a*/ 	.short	(.L_27 - .L_26)
.L_26:
        /*003c*/ 	.word	0x00000000
        /*0040*/ 	.short	0x0007
        /*0042*/ 	.short	0x0038
        /*0044*/ 	.byte	0x00, 0xf5, 0x21, 0x00


	//----- nvinfo : EIATTR_KPARAM_INFO
	.align		4
.L_27:
        /*0048*/ 	.byte	0x04, 0x17
        /*004a*/ 	.short	(.L_29 - .L_28)
.L_28:
        /*004c*/ 	.word	0x00000000
        /*0050*/ 	.short	0x0006
        /*0052*/ 	.short	0x0030
        /*0054*/ 	.byte	0x00, 0xf5, 0x21, 0x00


	//----- nvinfo : EIATTR_KPARAM_INFO
	.align		4
.L_29:
        /*0058*/ 	.byte	0x04, 0x17
        /*005a*/ 	.short	(.L_31 - .L_30)
.L_30:
        /*005c*/ 	.word	0x00000000
        /*0060*/ 	.short	0x0005
        /*0062*/ 	.short	0x0028
        /*0064*/ 	.byte	0x00, 0xf5, 0x21, 0x00


	//----- nvinfo : EIATTR_KPARAM_INFO
	.align		4
.L_31:
        /*0068*/ 	.byte	0x04, 0x17
        /*006a*/ 	.short	(.L_33 - .L_32)
.L_32:
        /*006c*/ 	.word	0x00000000
        /*0070*/ 	.short	0x0004
        /*0072*/ 	.short	0x0020
        /*0074*/ 	.byte	0x00, 0xf5, 0x21, 0x00


	//----- nvinfo : EIATTR_KPARAM_INFO
	.align		4
.L_33:
        /*0078*/ 	.byte	0x04, 0x17
        /*007a*/ 	.short	(.L_35 - .L_34)
.L_34:
        /*007c*/ 	.word	0x00000000
        /*0080*/ 	.short	0x0003
        /*0082*/ 	.short	0x0018
        /*0084*/ 	.byte	0x00, 0xf5, 0x21, 0x00


	//----- nvinfo : EIATTR_KPARAM_INFO
	.align		4
.L_35:
        /*0088*/ 	.byte	0x04, 0x17
        /*008a*/ 	.short	(.L_37 - .L_36)
.L_36:
        /*008c*/ 	.word	0x00000000
        /*0090*/ 	.short	0x0002
        /*0092*/ 	.short	0x0010
        /*0094*/ 	.byte	0x00, 0xf5, 0x21, 0x00


	//----- nvinfo : EIATTR_KPARAM_INFO
	.align		4
.L_37:
        /*0098*/ 	.byte	0x04, 0x17
        /*009a*/ 	.short	(.L_39 - .L_38)
.L_38:
        /*009c*/ 	.word	0x00000000
        /*00a0*/ 	.short	0x0001
        /*00a2*/ 	.short	0x0008
        /*00a4*/ 	.byte	0x00, 0xf5, 0x21, 0x00


	//----- nvinfo : EIATTR_KPARAM_INFO
	.align		4
.L_39:
        /*00a8*/ 	.byte	0x04, 0x17
        /*00aa*/ 	.short	(.L_41 - .L_40)
.L_40:
        /*00ac*/ 	.word	0x00000000
        /*00b0*/ 	.short	0x0000
        /*00b2*/ 	.short	0x0000
        /*00b4*/ 	.byte	0x00, 0xf5, 0x21, 0x00


	//----- nvinfo : EIATTR_SPARSE_MMA_MASK
	.align		4
.L_41:
        /*00b8*/ 	.byte	0x03, 0x50
        /*00ba*/ 	.short	0x0000


	//----- nvinfo : EIATTR_MAXREG_COUNT
	.align		4
        /*00bc*/ 	.byte	0x03, 0x1b
        /*00be*/ 	.short	0x00ff


	//----- nvinfo : EIATTR_NUM_BARRIERS
	.align		4
        /*00c0*/ 	.byte	0x02, 0x4c
        /*00c2*/ 	.byte	0x01
	.zero		1


	//----- nvinfo : EIATTR_MERCURY_ISA_VERSION
	.align		4
        /*00c4*/ 	.byte	0x03, 0x5f
        /*00c6*/ 	.short	0x0101


	//----- nvinfo : EIATTR_VRC_CTA_INIT_COUNT
	.align		4
        /*00c8*/ 	.byte	0x02, 0x4a
	.zero		1
	.zero		1


	//----- nvinfo : EIATTR_EXIT_INSTR_OFFSETS
	.align		4
        /*00cc*/ 	.byte	0x04, 0x1c
        /*00ce*/ 	.short	(.L_43 - .L_42)


	//   ....[0]....
.L_42:
        /*00d0*/ 	.word	0x00000480


	//   ....[1]....
        /*00d4*/ 	.word	0x00000590


	//----- nvinfo : EIATTR_CRS_STACK_SIZE
	.align		4
.L_43:
        /*00d8*/ 	.byte	0x04, 0x1e
        /*00da*/ 	.short	(.L_45 - .L_44)
.L_44:
        /*00dc*/ 	.word	0x00000000


	//----- nvinfo : EIATTR_CBANK_PARAM_SIZE
	.align		4
.L_45:
        /*00e0*/ 	.byte	0x03, 0x19
        /*00e2*/ 	.short	0x0050


	//----- nvinfo : EIATTR_PARAM_CBANK
	.align		4
        /*00e4*/ 	.byte	0x04, 0x0a
        /*00e6*/ 	.short	(.L_47 - .L_46)
	.align		4
.L_46:
        /*00e8*/ 	.word	index@(.nv.constant0._Z19calculateImageErrorPiS_S_S_S_S_S_S_S_ii)
        /*00ec*/ 	.short	0x0380
        /*00ee*/ 	.short	0x0050


	//----- nvinfo : EIATTR_SW_WAR
	.align		4
.L_47:
        /*00f0*/ 	.byte	0x04, 0x36
        /*00f2*/ 	.short	(.L_49 - .L_48)
.L_48:
        /*00f4*/ 	.word	0x00000008
.L_49:


//--------------------- .nv.info._Z9vectorDotv    --------------------------
	.section	.nv.info._Z9vectorDotv,"",@"SHT_CUDA_INFO"
	.sectionflags	@""
	.align	4


	//----- nvinfo : EIATTR_CUDA_API_VERSION
	.align		4
        /*0000*/ 	.byte	0x04, 0x37
        /*0002*/ 	.short	(.L_51 - .L_50)
.L_50:
        /*0004*/ 	.word	0x00000082


	//----- nvinfo : EIATTR_SPARSE_MMA_MASK
	.align		4
.L_51:
        /*0008*/ 	.byte	0x03, 0x50
        /*000a*/ 	.short	0x0000


	//----- nvinfo : EIATTR_MAXREG_COUNT
	.align		4
        /*000c*/ 	.byte	0x03, 0x1b
        /*000e*/ 	.short	0x00ff


	//----- nvinfo : EIATTR_MERCURY_ISA_VERSION
	.align		4
        /*0010*/ 	.byte	0x03, 0x5f
        /*0012*/ 	.short	0x0101


	//----- nvinfo : EIATTR_VRC_CTA_INIT_COUNT
	.align		4
        /*0014*/ 	.byte	0x02, 0x4a
	.zero		1
	.zero		1


	//----- nvinfo : EIATTR_EXIT_INSTR_OFFSETS
	.align		4
        /*0018*/ 	.byte	0x04, 0x1c
        /*001a*/ 	.short	(.L_53 - .L_52)


	//   ....[0]....
.L_52:
        /*001c*/ 	.word	0x00000010


	//----- nvinfo : EIATTR_SW_WAR
	.align		4
.L_53:
        /*0020*/ 	.byte	0x04, 0x36
        /*0022*/ 	.short	(.L_55 - .L_54)
.L_54:
        /*0024*/ 	.word	0x00000008
.L_55:


//--------------------- .nv.info._Z22makeImageBlackAndWhitePiS_S_S_ii --------------------------
	.section	.nv.info._Z22makeImageBlackAndWhitePiS_S_S_ii,"",@"SHT_CUDA_INFO"
	.sectionflags	@""
	.align	4


	//----- nvinfo : EIATTR_CUDA_API_VERSION
	.align		4
        /*0000*/ 	.byte	0x04, 0x37
        /*0002*/ 	.short	(.L_57 - .L_56)
.L_56:
        /*0004*/ 	.word	0x00000082


	//----- nvinfo : EIATTR_KPARAM_INFO
	.align		4
.L_57:
        /*0008*/ 	.byte	0x04, 0x17
        /*000a*/ 	.short	(.L_59 - .L_58)
.L_58:
        /*000c*/ 	.word	0x00000000
        /*0010*/ 	.short	0x0005
        /*0012*/ 	.short	0x0024
        /*0014*/ 	.byte	0x00, 0xf0, 0x11, 0x00


	//----- nvinfo : EIATTR_KPARAM_INFO
	.align		4
.L_59:
        /*0018*/ 	.byte	0x04, 0x17
        /*001a*/ 	.short	(.L_61 - .L_60)
.L_60:
        /*001c*/ 	.word	0x00000000
        /*0020*/ 	.short	0x0004
        /*0022*/ 	.short	0x0020
        /*0024*/ 	.byte	0x00, 0xf0, 0x11, 0x00


	//----- nvinfo : EIATTR_KPARAM_INFO
	.align		4
.L_61:
        /*0028*/ 	.byte	0x04, 0x17
        /*002a*/ 	.short	(.L_63 - .L_62)
.L_62:
        /*002c*/ 	.word	0x00000000
        /*0030*/ 	.short	0x0003
        /*0032*/ 	.short	0x0018
        /*0034*/ 	.byte	0x00, 0xf5, 0x21, 0x00


	//----- nvinfo : EIATTR_KPARAM_INFO
	.align		4
.L_63:
        /*0038*/ 	.byte	0x04, 0x17
        /*003a*/ 	.short	(.L_65 - .L_64)
.L_64:
        /*003c*/ 	.word	0x00000000
        /*0040*/ 	.short	0x0002
        /*0042*/ 	.short	0x0010
        /*0044*/ 	.byte	0x00, 0xf5, 0x21, 0x00


	//----- nvinfo : EIATTR_KPARAM_INFO
	.align		4
.L_65:
        /*0048*/ 	.byte	0x04, 0x17
        /*004a*/ 	.short	(.L_67 - .L_66)
.L_66:
        /*004c*/ 	.word	0x00000000
        /*0050*/ 	.short	0x0001
        /*0052*/ 	.short	0x0008
        /*0054*/ 	.byte	0x00, 0xf5, 0x21, 0x00


	//----- nvinfo : EIATTR_KPARAM_INFO
	.align		4
.L_67:
        /*0058*/ 	.byte	0x04, 0x17
        /*005a*/ 	.short	(.L_69 - .L_68)
.L_68:
        /*005c*/ 	.word	0x00000000
        /*0060*/ 	.short	0x0000
        /*0062*/ 	.short	0x0000
        /*0064*/ 	.byte	0x00, 0xf5, 0x21, 0x00


	//----- nvinfo : EIATTR_SPARSE_MMA_MASK
	.align		4
.L_69:
        /*0068*/ 	.byte	0x03, 0x50
        /*006a*/ 	.short	0x0000


	//----- nvinfo : EIATTR_MAXREG_COUNT
	.align		4
        /*006c*/ 	.byte	0x03, 0x1b
        /*006e*/ 	.short	0x00ff


	//----- nvinfo : EIATTR_MERCURY_ISA_VERSION
	.align		4
        /*0070*/ 	.byte	0x03, 0x5f
        /*0072*/ 	.short	0x0101


	//----- nvinfo : EIATTR_VRC_CTA_INIT_COUNT
	.align		4
        /*0074*/ 	.byte	0x02, 0x4a
	.zero		1
	.zero		1


	//----- nvinfo : EIATTR_EXIT_INSTR_OFFSETS
	.align		4
        /*0078*/ 	.byte	0x04, 0x1c
        /*007a*/ 	.short	(.L_71 - .L_70)


	//   ....[0]....
.L_70:
        /*007c*/ 	.word	0x00000080


	//   ....[1]....
        /*0080*/ 	.word	0x00000280


	//----- nvinfo : EIATTR_CRS_STACK_SIZE
	.align		4
.L_71:
        /*0084*/ 	.byte	0x04, 0x1e
        /*0086*/ 	.short	(.L_73 - .L_72)
.L_72:
        /*0088*/ 	.word	0x00000000


	//----- nvinfo : EIATTR_CBANK_PARAM_SIZE
	.align		4
.L_73:
        /*008c*/ 	.byte	0x03, 0x19
        /*008e*/ 	.short	0x0028


	//----- nvinfo : EIATTR_PARAM_CBANK
	.align		4
        /*0090*/ 	.byte	0x04, 0x0a
        /*0092*/ 	.short	(.L_75 - .L_74)
	.align		4
.L_74:
        /*0094*/ 	.word	index@(.nv.constant0._Z22makeImageBlackAndWhitePiS_S_S_ii)
        /*0098*/ 	.short	0x0380
        /*009a*/ 	.short	0x0028


	//----- nvinfo : EIATTR_SW_WAR
	.align		4
.L_75:
        /*009c*/ 	.byte	0x04, 0x36
        /*009e*/ 	.short	(.L_77 - .L_76)
.L_76:
        /*00a0*/ 	.word	0x00000008
.L_77:


//--------------------- .nv.callgraph             --------------------------
	.section	.nv.callgraph,"",@"SHT_CUDA_CALLGRAPH"
	.align	4
	.sectionentsize	8
	.align		4
        /*0000*/ 	.word	0x00000000
	.align		4
        /*0004*/ 	.word	0xffffffff
	.align		4
        /*0008*/ 	.word	0x00000000
	.align		4
        /*000c*/ 	.word	0xfffffffe
	.align		4
        /*0010*/ 	.word	0x00000000
	.align		4
        /*0014*/ 	.word	0xfffffffd
	.align		4
        /*0018*/ 	.word	0x00000000
	.align		4
        /*001c*/ 	.word	0xfffffffc


//--------------------- .text._Z19calculateImageErrorPiS_S_S_S_S_S_S_S_ii --------------------------
	.section	.text._Z19calculateImageErrorPiS_S_S_S_S_S_S_S_ii,"ax",@progbits
	.align	128
        .global         _Z19calculateImageErrorPiS_S_S_S_S_S_S_S_ii
        .type           _Z19calculateImageErrorPiS_S_S_S_S_S_S_S_ii,@function
        .size           _Z19calculateImageErrorPiS_S_S_S_S_S_S_S_ii,(.L_x_8 - _Z19calculateImageErrorPiS_S_S_S_S_S_S_S_ii)
        .other          _Z19calculateImageErrorPiS_S_S_S_S_S_S_S_ii,@"STO_CUDA_ENTRY STV_DEFAULT"
_Z19calculateImageErrorPiS_S_S_S_S_S_S_S_ii:
.text._Z19calculateImageErrorPiS_S_S_S_S_S_S_S_ii:
[----:B------:R-:W-:Y:S01]  /*0000*/  LDC R1, c[0x0][0x37c] ;  /* 0x0000df00ff017b82 */ /* 0x000fe20000000800 */
[----:B------:R-:W0:Y:S07]  /*0010*/  S2R R3, SR_TID.X ;  /* 0x0000000000037919 */ /* 0x000e2e0000002100 */
[----:B------:R-:W0:Y:S01]  /*0020*/  S2UR UR4, SR_CTAID.X ;  /* 0x00000000000479c3 */ /* 0x000e220000002500 */
[----:B------:R-:W1:Y:S07]  /*0030*/  LDCU.64 UR8, c[0x0][0x358] ;  /* 0x00006b00ff0877ac */ /* 0x000e6e0008000a00 */
[----:B------:R-:W0:Y:S08]  /*0040*/  LDC R2, c[0x0][0x360] ;  /* 0x0000d800ff027b82 */ /* 0x000e300000000800 */
[----:B------:R-:W2:Y:S08]  /*0050*/  LDC.64 R10, c[0x0][0x388] ;  /* 0x0000e200ff0a7b82 */ /* 0x000eb00000000a00 */
[----:B------:R-:W3:Y:S08]  /*0060*/  LDC.64 R12, c[0x0][0x3a0] ;  /* 0x0000e800ff0c7b82 */ /* 0x000ef00000000a00 */
[----:B------:R-:W4:Y:S01]  /*0070*/  LDC.64 R6, c[0x0][0x380] ;  /* 0x0000e000ff067b82 */ /* 0x000f220000000a00 */
[----:B0-----:R-:W-:-:S07]  /*0080*/  IMAD R0, R2, UR4, R3 ;  /* 0x0000000402007c24 */ /* 0x001fce000f8e0203 */
[----:B------:R-:W0:Y:S08]  /*0090*/  LDC.64 R8, c[0x0][0x398] ;  /* 0x0000e600ff087b82 */ /* 0x000e300000000a00 */
[----:B------:R-:W5:Y:S08]  /*00a0*/  LDC.64 R14, c[0x0][0x390] ;  /* 0x0000e400ff0e7b82 */ /* 0x000f700000000a00 */
[----:B------:R-:W5:Y:S01]  /*00b0*/  LDC.64 R4, c[0x0][0x3a8] ;  /* 0x0000ea00ff047b82 */ /* 0x000f620000000a00 */
[----:B--2---:R-:W-:-:S04]  /*00c0*/  IMAD.WIDE R10, R0, 0x4, R10 ;  /* 0x00000004000a7825 */ /* 0x004fc800078e020a */
[C---:B---3--:R-:W-:Y:S02]  /*00d0*/  IMAD.WIDE R12, R0.reuse, 0x4, R12 ;  /* 0x00000004000c7825 */ /* 0x048fe400078e020c */
[----:B-1----:R-:W2:Y:S02]  /*00e0*/  LDG.E R10, desc[UR8][R10.64] ;  /* 0x000000080a0a7981 */ /* 0x002ea4000c1e1900 */
[C---:B----4-:R-:W-:Y:S02]  /*00f0*/  IMAD.WIDE R6, R0.reuse, 0x4, R6 ;  /* 0x0000000400067825 */ /* 0x050fe400078e0206 */
[----:B------:R-:W2:Y:S02]  /*0100*/  LDG.E R13, desc[UR8][R12.64] ;  /* 0x000000080c0d7981 */ /* 0x000ea4000c1e1900 */
[C---:B0-----:R-:W-:Y:S02]  /*0110*/  IMAD.WIDE R8, R0.reuse, 0x4, R8 ;  /* 0x0000000400087825 */ /* 0x041fe400078e0208 */
[----:B------:R-:W3:Y:S02]  /*0120*/  LDG.E R6, desc[UR8][R6.64] ;  /* 0x0000000806067981 */ /* 0x000ee4000c1e1900 */
[----:B-----5:R-:W-:-:S02]  /*0130*/  IMAD.WIDE R14, R0, 0x4, R14 ;  /* 0x00000004000e7825 */ /* 0x020fc400078e020e */
[----:B------:R-:W3:Y:S04]  /*0140*/  LDG.E R9, desc[UR8][R8.64] ;  /* 0x0000000808097981 */ /* 0x000ee8000c1e1900 */
[----:B------:R-:W4:Y:S01]  /*0150*/  LDG.E R14, desc[UR8][R14.64] ;  /* 0x000000080e0e7981 */ /* 0x000f22000c1e1900 */
[----:B------:R-:W-:-:S06]  /*0160*/  IMAD.WIDE R4, R0, 0x4, R4 ;  /* 0x0000000400047825 */ /* 0x000fcc00078e0204 */
[----:B------:R0:W4:Y:S01]  /*0170*/  LDG.E R5, desc[UR8][R4.64] ;  /* 0x0000000804057981 */ /* 0x000122000c1e1900 */
[----:B------:R-:W1:Y:S01]  /*0180*/  S2UR UR6, SR_CgaCtaId ;  /* 0x00000000000679c3 */ /* 0x000e620000008800 */
[----:B------:R-:W-:Y:S02]  /*0190*/  UMOV UR4, 0x400 ;  /* 0x0000040000047882 */ /* 0x000fe40000000000 */
[----:B------:R-:W-:Y:S01]  /*01a0*/  UIADD3 UR5, UPT, UPT, UR4, 0x400, URZ ;  /* 0x0000040004057890 */ /* 0x000fe2000fffe0ff */
[----:B------:R-:W-:Y:S01]  /*01b0*/  ISETP.GE.U32.AND P0, PT, R2, 0x2, PT ;  /* 0x000000020200780c */ /* 0x000fe20003f06070 */
[----:B-1----:R-:W-:Y:S02]  /*01c0*/  ULEA UR7, UR6, UR4, 0x18 ;  /* 0x0000000406077291 */ /* 0x002fe4000f8ec0ff */
[----:B------:R-:W-:Y:S02]  /*01d0*/  UIADD3 UR4, UPT, UPT, UR4, 0x800, URZ ;  /* 0x0000080004047890 */ /* 0x000fe4000fffe0ff */
[----:B------:R-:W-:-:S02]  /*01e0*/  ULEA UR5, UR6, UR5, 0x18 ;  /* 0x0000000506057291 */ /* 0x000fc4000f8ec0ff */
[----:B------:R-:W-:Y:S01]  /*01f0*/  ULEA UR4, UR6, UR4, 0x18 ;  /* 0x0000000406047291 */ /* 0x000fe2000f8ec0ff */
[----:B------:R-:W-:-:S03]  /*0200*/  LEA R3, R0, UR7, 0x2 ;  /* 0x0000000700037c11 */ /* 0x000fc6000f8e10ff */
[----:B0-----:R-:W-:Y:S01]  /*0210*/  LEA R4, R0, UR5, 0x2 ;  /* 0x0000000500047c11 */ /* 0x001fe2000f8e10ff */
[----:B--2---:R-:W-:-:S05]  /*0220*/  IMAD.IADD R10, R10, 0x1, -R13 ;  /* 0x000000010a0a7824 */ /* 0x004fca00078e0a0d */
[----:B------:R-:W-:Y:S01]  /*0230*/  IABS R10, R10 ;  /* 0x0000000a000a7213 */ /* 0x000fe20000000000 */
[----:B---3--:R-:W-:-:S05]  /*0240*/  IMAD.IADD R6, R6, 0x1, -R9 ;  /* 0x0000000106067824 */ /* 0x008fca00078e0a09 */
[----:B------:R-:W-:Y:S02]  /*0250*/  IABS R6, R6 ;  /* 0x0000000600067213 */ /* 0x000fe40000000000 */
[----:B----4-:R-:W-:Y:S02]  /*0260*/  IADD3 R7, PT, PT, R14, -R5, RZ ;  /* 0x800000050e077210 */ /* 0x010fe40007ffe0ff */
[----:B------:R-:W-:Y:S02]  /*0270*/  LEA R5, R0, UR4, 0x2 ;  /* 0x0000000400057c11 */ /* 0x000fe4000f8e10ff */
[----:B------:R-:W-:Y:S01]  /*0280*/  IABS R8, R7 ;  /* 0x0000000700087213 */ /* 0x000fe20000000000 */
[----:B------:R-:W-:Y:S01]  /*0290*/  IMAD.MOV.U32 R7, RZ, RZ, R10 ;  /* 0x000000ffff077224 */ /* 0x000fe200078e000a */
[----:B------:R0:W-:Y:S04]  /*02a0*/  STS [R3], R6 ;  /* 0x0000000603007388 */ /* 0x0001e80000000800 */
[----:B------:R0:W-:Y:S04]  /*02b0*/  STS [R4], R7 ;  /* 0x0000000704007388 */ /* 0x0001e80000000800 */
[----:B------:R0:W-:Y:S01]  /*02c0*/  STS [R5], R8 ;  /* 0x0000000805007388 */ /* 0x0001e20000000800 */
[----:B------:R-:W-:Y:S06]  /*02d0*/  BAR.SYNC.DEFER_BLOCKING 0x0 ;  /* 0x0000000000007b1d */ /* 0x000fec0000010000 */
[----:B------:R-:W-:Y:S05]  /*02e0*/  @!P0 BRA `(.L_x_0) ;  /* 0x0000000000608947 */ /* 0x000fea0003800000 */
.L_x_3:
[----:B------:R-:W-:Y:S01]  /*02f0*/  SHF.R.U32.HI R12, RZ, 0x1, R2 ;  /* 0x00000001ff0c7819 */ /* 0x000fe20000011602 */
[----:B------:R-:W-:Y:S03]  /*0300*/  BSSY.RECONVERGENT B0, `(.L_x_1) ;  /* 0x0000012000007945 */ /* 0x000fe60003800200 */
[----:B------:R-:W-:-:S13]  /*0310*/  ISETP.GE.AND P0, PT, R0, R12, PT ;  /* 0x0000000c0000720c */ /* 0x000fda0003f06270 */
[----:B-1----:R-:W-:Y:S05]  /*0320*/  @P0 BRA `(.L_x_2) ;  /* 0x00000000003c0947 */ /* 0x002fea0003800000 */
[----:B0-----:R-:W-:Y:S01]  /*0330*/  LEA R6, R12, R3, 0x2 ;  /* 0x000000030c067211 */ /* 0x001fe200078e10ff */
[----:B------:R-:W-:Y:S05]  /*0340*/  LDS R7, [R3] ;  /* 0x0000000003077984 */ /* 0x000fea0000000800 */
[----:B------:R-:W0:Y:S02]  /*0350*/  LDS R6, [R6] ;  /* 0x0000000006067984 */ /* 0x000e240000000800 */
[----:B0-----:R-:W-:Y:S01]  /*0360*/  IMAD.IADD R8, R6, 0x1, R7 ;  /* 0x0000000106087824 */ /* 0x001fe200078e0207 */
[----:B------:R-:W-:-:S04]  /*0370*/  LEA R7, R12, R4, 0x2 ;  /* 0x000000040c077211 */ /* 0x000fc800078e10ff */
[----:B------:R-:W-:Y:S04]  /*0380*/  STS [R3], R8 ;  /* 0x0000000803007388 */ /* 0x000fe80000000800 */
[----:B------:R-:W-:Y:S04]  /*0390*/  LDS R7, [R7] ;  /* 0x0000000007077984 */ /* 0x000fe80000000800 */
[----:B------:R-:W0:Y:S02]  /*03a0*/  LDS R10, [R4] ;  /* 0x00000000040a7984 */ /* 0x000e240000000800 */
[----:B0-----:R-:W-:Y:S01]  /*03b0*/  IMAD.IADD R9, R7, 0x1, R10 ;  /* 0x0000000107097824 */ /* 0x001fe200078e020a */
[----:B------:R-:W-:-:S04]  /*03c0*/  LEA R10, R12, R5, 0x2 ;  /* 0x000000050c0a7211 */ /* 0x000fc800078e10ff */
[----:B------:R-:W-:Y:S04]  /*03d0*/  STS [R4], R9 ;  /* 0x0000000904007388 */ /* 0x000fe80000000800 */
[----:B------:R-:W-:Y:S04]  /*03e0*/  LDS R10, [R10] ;  /* 0x000000000a0a7984 */ /* 0x000fe80000000800 */
[----:B------:R-:W0:Y:S02]  /*03f0*/  LDS R11, [R5] ;  /* 0x00000000050b7984 */ /* 0x000e240000000800 */
[----:B0-----:R-:W-:-:S05]  /*0400*/  IMAD.IADD R6, R10, 0x1, R11 ;  /* 0x000000010a067824 */ /* 0x001fca00078e020b */
[----:B------:R1:W-:Y:S02]  /*0410*/  STS [R5], R6 ;  /* 0x0000000605007388 */ /* 0x0003e40000000800 */
.L_x_2:
[----:B------:R-:W-:Y:S05]  /*0420*/  BSYNC.RECONVERGENT B0 ;  /* 0x0000000000007941 */ /* 0x000fea0003800200 */
.L_x_1:
[----:B------:R-:W-:Y:S01]  /*0430*/  BAR.SYNC.DEFER_BLOCKING 0x0 ;  /* 0x0000000000007b1d */ /* 0x000fe20000010000 */
[----:B------:R-:W-:Y:S02]  /*0440*/  ISETP.GT.U32.AND P0, PT, R2, 0x3, PT ;  /* 0x000000030200780c */ /* 0x000fe40003f04070 */
[----:B------:R-:W-:-:S11]  /*0450*/  MOV R2, R12 ;  /* 0x0000000c00027202 */ /* 0x000fd60000000f00 */
[----:B------:R-:W-:Y:S05]  /*0460*/  @P0 BRA `(.L_x_3) ;  /* 0xfffffffc00a00947 */ /* 0x000fea000383ffff */
.L_x_0:
[----:B------:R-:W-:-:S13]  /*0470*/  ISETP.NE.AND P0, PT, R0, RZ, PT ;  /* 0x000000ff0000720c */ /* 0x000fda0003f05270 */
[----:B------:R-:W-:Y:S05]  /*0480*/  @P0 EXIT ;  /* 0x000000000000094d */ /* 0x000fea0003800000 */
[----:B0-----:R-:W0:Y:S08]  /*0490*/  LDC.64 R2, c[0x0][0x3b0] ;  /* 0x0000ec00ff027b82 */ /* 0x001e300000000a00 */
[----:B-1----:R-:W1:Y:S08]  /*04a0*/  LDC.64 R4, c[0x0][0x3b8] ;  /* 0x0000ee00ff047b82 */ /* 0x002e700000000a00 */
[----:B------:R-:W2:Y:S01]  /*04b0*/  LDC.64 R6, c[0x0][0x3c0] ;  /* 0x0000f000ff067b82 */ /* 0x000ea20000000a00 */
[----:B0-----:R-:W3:Y:S04]  /*04c0*/  LDG.E R2, desc[UR8][R2.64] ;  /* 0x0000000802027981 */ /* 0x001ee8000c1e1900 */
[----:B-1----:R-:W4:Y:S04]  /*04d0*/  LDG.E R4, desc[UR8][R4.64] ;  /* 0x0000000804047981 */ /* 0x002f28000c1e1900 */
[----:B--2---:R-:W2:Y:S01]  /*04e0*/  LDG.E R6, desc[UR8][R6.64] ;  /* 0x0000000806067981 */ /* 0x004ea2000c1e1900 */
[----:B------:R-:W0:Y:S01]  /*04f0*/  S2UR UR5, SR_CgaCtaId ;  /* 0x00000000000579c3 */ /* 0x000e220000008800 */
[----:B------:R-:W-:-:S02]  /*0500*/  UMOV UR4, 0x400 ;  /* 0x0000040000047882 */ /* 0x000fc40000000000 */
[----:B------:R-:W-:Y:S02]  /*0510*/  UIADD3 UR6, UPT, UPT, UR4, 0x400, URZ ;  /* 0x0000040004067890 */ /* 0x000fe4000fffe0ff */
[----:B------:R-:W-:Y:S02]  /*0520*/  UIADD3 UR7, UPT, UPT, UR4, 0x800, URZ ;  /* 0x0000080004077890 */ /* 0x000fe4000fffe0ff */
[----:B0-----:R-:W-:Y:S02]  /*0530*/  ULEA UR4, UR5, UR4, 0x18 ;  /* 0x0000000405047291 */ /* 0x001fe4000f8ec0ff */
[----:B------:R-:W-:Y:S02]  /*0540*/  ULEA UR6, UR5, UR6, 0x18 ;  /* 0x0000000605067291 */ /* 0x000fe4000f8ec0ff */
[----:B------:R-:W-:-:S05]  /*0550*/  ULEA UR7, UR5, UR7, 0x18 ;  /* 0x0000000705077291 */ /* 0x000fca000f8ec0ff */
[----:B---3--:R-:W-:Y:S04]  /*0560*/  ATOMS.ADD RZ, [UR4], R2 ;  /* 0x00000002ffff798c */ /* 0x008fe80008000004 */
[----:B----4-:R-:W-:Y:S04]  /*0570*/  ATOMS.ADD RZ, [UR6], R4 ;  /* 0x00000004ffff798c */ /* 0x010fe80008000006 */
[----:B--2---:R-:W-:Y:S01]  /*0580*/  ATOMS.ADD RZ, [UR7], R6 ;  /* 0x00000006ffff798c */ /* 0x004fe20008000007 */
[----:B------:R-:W-:Y:S05]  /*0590*/  EXIT ;  /* 0x000000000000794d */ /* 0x000fea0003800000 */
.L_x_4:
[----:B------:R-:W-:-:S00]  /*05a0*/  BRA `(.L_x_4) ;  /* 0xfffffffc00fc7947 */ /* 0x000fc0000383ffff */
[----:B------:R-:W-:-:S00]  /*05b0*/  NOP ;  /* 0x0000000000007918 */ /* 0x000fc00000000000 */
        /* <DEDUP_REMOVED lines=12> */
.L_x_8:


//--------------------- .text._Z9vectorDotv       --------------------------
	.section	.text._Z9vectorDotv,"ax",@progbits
	.align	128
        .global         _Z9vectorDotv
        .type           _Z9vectorDotv,@function
        .size           _Z9vectorDotv,(.L_x_9 - _Z9vectorDotv)
        .other          _Z9vectorDotv,@"STO_CUDA_ENTRY STV_DEFAULT"
_Z9vectorDotv:
.text._Z9vectorDotv:
[----:B------:R-:W-:Y:S01]  /*0000*/  LDC R1, c[0x0][0x37c] ;  /* 0x0000df00ff017b82 */ /* 0x000fe20000000800 */
[----:B------:R-:W-:Y:S05]  /*0010*/  EXIT ;  /* 0x000000000000794d */ /* 0x000fea0003800000 */
.L_x_5:
        /* <DEDUP_REMOVED lines=14> */
.L_x_9:


//--------------------- .text._Z22makeImageBlackAndWhitePiS_S_S_ii --------------------------
	.section	.text._Z22makeImageBlackAndWhitePiS_S_S_ii,"ax",@progbits
	.align	128
        .global         _Z22makeImageBlackAndWhitePiS_S_S_ii
        .type           _Z22makeImageBlackAndWhitePiS_S_S_ii,@function
        .size           _Z22makeImageBlackAndWhitePiS_S_S_ii,(.L_x_10 - _Z22makeImageBlackAndWhitePiS_S_S_ii)
        .other          _Z22makeImageBlackAndWhitePiS_S_S_ii,@"STO_CUDA_ENTRY STV_DEFAULT"
_Z22makeImageBlackAndWhitePiS_S_S_ii:
.text._Z22makeImageBlackAndWhitePiS_S_S_ii:
[----:B------:R-:W-:Y:S01]  /*0000*/  LDC R1, c[0x0][0x37c] ;  /* 0x0000df00ff017b82 */ /* 0x000fe20000000800 */
[----:B------:R-:W0:Y:S07]  /*0010*/  S2R R11, SR_TID.X ;  /* 0x00000000000b7919 */ /* 0x000e2e0000002100 */
[----:B------:R-:W0:Y:S01]  /*0020*/  S2UR UR6, SR_CTAID.X ;  /* 0x00000000000679c3 */ /* 0x000e220000002500 */
[----:B------:R-:W1:Y:S07]  /*0030*/  LDCU.64 UR4, c[0x0][0x3a0] ;  /* 0x00007400ff0477ac */ /* 0x000e6e0008000a00 */
[----:B------:R-:W0:Y:S01]  /*0040*/  LDC R0, c[0x0][0x360] ;  /* 0x0000d800ff007b82 */ /* 0x000e220000000800 */
[----:B-1----:R-:W-:Y:S01]  /*0050*/  UIMAD UR4, UR5, UR4, URZ ;  /* 0x00000004050472a4 */ /* 0x002fe2000f8e02ff */
[----:B0-----:R-:W-:-:S05]  /*0060*/  IMAD R11, R0, UR6, R11 ;  /* 0x00000006000b7c24 */ /* 0x001fca000f8e020b */
[----:B------:R-:W-:-:S13]  /*0070*/  ISETP.GE.AND P0, PT, R11, UR4, PT ;  /* 0x000000040b007c0c */ /* 0x000fda000bf06270 */
[----:B------:R-:W-:Y:S05]  /*0080*/  @P0 EXIT ;  /* 0x000000000000094d */ /* 0x000fea0003800000 */
[----:B------:R-:W0:Y:S01]  /*0090*/  LDC.64 R2, c[0x0][0x380] ;  /* 0x0000e000ff027b82 */ /* 0x000e220000000a00 */
[----:B------:R-:W1:Y:S01]  /*00a0*/  LDCU UR5, c[0x0][0x370] ;  /* 0x00006e00ff0577ac */ /* 0x000e620008000800 */
[----:B------:R-:W2:Y:S06]  /*00b0*/  LDCU.64 UR6, c[0x0][0x358] ;  /* 0x00006b00ff0677ac */ /* 0x000eac0008000a00 */
[----:B------:R-:W3:Y:S08]  /*00c0*/  LDC.64 R4, c[0x0][0x388] ;  /* 0x0000e200ff047b82 */ /* 0x000ef00000000a00 */
[----:B------:R-:W4:Y:S01]  /*00d0*/  LDC.64 R6, c[0x0][0x390] ;  /* 0x0000e400ff067b82 */ /* 0x000f220000000a00 */
[----:B-1----:R-:W-:-:S07]  /*00e0*/  IMAD R0, R0, UR5, RZ ;  /* 0x0000000500007c24 */ /* 0x002fce000f8e02ff */
[----:B--2---:R-:W1:Y:S02]  /*00f0*/  LDC.64 R8, c[0x0][0x398] ;  /* 0x0000e600ff087b82 */ /* 0x004e640000000a00 */
.L_x_6:
[----:B---3--:R-:W-:-:S06]  /*0100*/  IMAD.WIDE R16, R11, 0x4, R4 ;  /* 0x000000040b107825 */ /* 0x008fcc00078e0204 */
[----:B--2---:R-:W2:Y:S01]  /*0110*/  LDG.E R16, desc[UR6][R16.64] ;  /* 0x0000000610107981 */ /* 0x004ea2000c1e1900 */
[----:B0-----:R-:W-:-:S05]  /*0120*/  IMAD.WIDE R12, R11, 0x4, R2 ;  /* 0x000000040b0c7825 */ /* 0x001fca00078e0202 */
[----:B------:R1:W3:Y:S01]  /*0130*/  LDG.E R10, desc[UR6][R12.64] ;  /* 0x000000060c0a7981 */ /* 0x0002e2000c1e1900 */
[----:B----4-:R-:W-:-:S06]  /*0140*/  IMAD.WIDE R20, R11, 0x4, R6 ;  /* 0x000000040b147825 */ /* 0x010fcc00078e0206 */
[----:B------:R-:W4:Y:S01]  /*0150*/  LDG.E R20, desc[UR6][R20.64] ;  /* 0x0000000614147981 */ /* 0x000f22000c1e1900 */
[----:B------:R-:W-:Y:S01]  /*0160*/  UMOV UR8, 0x70a3d70a ;  /* 0x70a3d70a00087882 */ /* 0x000fe20000000000 */
[----:B------:R-:W-:Y:S01]  /*0170*/  UMOV UR9, 0x3fe70a3d ;  /* 0x3fe70a3d00097882 */ /* 0x000fe20000000000 */
[----:B-1----:R-:W-:Y:S01]  /*0180*/  IMAD.WIDE R12, R11, 0x4, R8 ;  /* 0x000000040b0c7825 */ /* 0x002fe200078e0208 */
[----:B------:R-:W-:-:S04]  /*0190*/  IADD3 R11, PT, PT, R0, R11, RZ ;  /* 0x0000000b000b7210 */ /* 0x000fc80007ffe0ff */
[----:B------:R-:W-:Y:S01]  /*01a0*/  ISETP.GE.AND P0, PT, R11, UR4, PT ;  /* 0x000000040b007c0c */ /* 0x000fe2000bf06270 */
[----:B--2---:R-:W0:Y:S08]  /*01b0*/  I2F.F64 R18, R16 ;  /* 0x0000001000127312 */ /* 0x004e300000201c00 */
[----:B---3--:R-:W1:Y:S01]  /*01c0*/  I2F.F64 R14, R10 ;  /* 0x0000000a000e7312 */ /* 0x008e620000201c00 */
[----:B0-----:R-:W-:-:S07]  /*01d0*/  DMUL R18, R18, UR8 ;  /* 0x0000000812127c28 */ /* 0x001fce0008000000 */
[----:B----4-:R-:W0:Y:S01]  /*01e0*/  I2F.F64 R22, R20 ;  /* 0x0000001400167312 */ /* 0x010e220000201c00 */
[----:B------:R-:W-:Y:S01]  /*01f0*/  UMOV UR8, 0xae147ae1 ;  /* 0xae147ae100087882 */ /* 0x000fe20000000000 */
[----:B------:R-:W-:Y:S02]  /*0200*/  UMOV UR9, 0x3fcae147 ;  /* 0x3fcae14700097882 */ /* 0x000fe40000000000 */
[----:B-1----:R-:W-:Y:S01]  /*0210*/  DFMA R14, R14, UR8, R18 ;  /* 0x000000080e0e7c2b */ /* 0x002fe20008000012 */
[----:B------:R-:W-:Y:S01]  /*0220*/  UMOV UR8, 0x1eb851ec ;  /* 0x1eb851ec00087882 */ /* 0x000fe20000000000 */
[----:B------:R-:W-:-:S06]  /*0230*/  UMOV UR9, 0x3fb1eb85 ;  /* 0x3fb1eb8500097882 */ /* 0x000fcc0000000000 */
[----:B0-----:R-:W-:-:S10]  /*0240*/  DFMA R14, R22, UR8, R14 ;  /* 0x00000008160e7c2b */ /* 0x001fd4000800000e */
[----:B------:R-:W0:Y:S02]  /*0250*/  F2I.F64.TRUNC R15, R14 ;  /* 0x0000000e000f7311 */ /* 0x000e24000030d100 */
[----:B0-----:R2:W-:Y:S01]  /*0260*/  STG.E desc[UR6][R12.64], R15 ;  /* 0x0000000f0c007986 */ /* 0x0015e2000c101906 */
[----:B------:R-:W-:Y:S05]  /*0270*/  @!P0 BRA `(.L_x_6) ;  /* 0xfffffffc00a08947 */ /* 0x000fea000383ffff */
[----:B------:R-:W-:Y:S05]  /*0280*/  EXIT ;  /* 0x000000000000794d */ /* 0x000fea0003800000 */
.L_x_7:
        /* <DEDUP_REMOVED lines=15> */
.L_x_10:


//--------------------- .nv.shared._Z19calculateImageErrorPiS_S_S_S_S_S_S_S_ii --------------------------
	.section	.nv.shared._Z19calculateImageErrorPiS_S_S_S_S_S_S_S_ii,"aw",@nobits
	.sectionflags	@""
	.align	4
.nv.shared._Z19calculateImageErrorPiS_S_S_S_S_S_S_S_ii:
	.zero		4096


//--------------------- .nv.shared.reserved.0     --------------------------
	.section	.nv.shared.reserved.0,"aw",@nobits
	.weak		__nv_reservedSMEM_offset_0_alias
	.size		__nv_reservedSMEM_offset_0_alias, 0, 64
	.other		__nv_reservedSMEM_offset_0_alias,@"STO_CUDA_RESERVED_SHARED STV_DEFAULT"
__nv_reservedSMEM_offset_0_alias:
	.zero		0
	.zero		64


//--------------------- .nv.constant0._Z19calculateImageErrorPiS_S_S_S_S_S_S_S_ii --------------------------
	.section	.nv.constant0._Z19calculateImageErrorPiS_S_S_S_S_S_S_S_ii,"a",@progbits
	.sectionflags	@""
	.align	4
.nv.constant0._Z19calculateImageErrorPiS_S_S_S_S_S_S_S_ii:
	.zero		976


//--------------------- .nv.constant0._Z9vectorDotv --------------------------
	.section	.nv.constant0._Z9vectorDotv,"a",@progbits
	.sectionflags	@""
	.align	4
.nv.constant0._Z9vectorDotv:
	.zero		896


//--------------------- .nv.constant0._Z22makeImageBlackAndWhitePiS_S_S_ii --------------------------
	.section	.nv.constant0._Z22makeImageBlackAndWhitePiS_S_S_ii,"a",@progbits
	.sectionflags	@""
	.align	4
.nv.constant0._Z22makeImageBlackAndWhitePiS_S_S_ii:
	.zero		936


//--------------------- SYMBOLS --------------------------

	.type		.nv.reservedSmem.offset0,@object
	.size		.nv.reservedSmem.offset0,0x4
	.type		.nv.reservedSmem.cap,@object
	.size		.nv.reservedSmem.cap,0x4
